//
// Generated by NVIDIA NVVM Compiler
//
// Compiler Build ID: CL-36424714
// Cuda compilation tools, release 13.0, V13.0.88
// Based on NVVM 20.0.0
//

.version 9.0
.target sm_100
.address_size 64

	// .globl	_Z16computeHistogramPiS_iii
// _ZZ16computeHistogramPiS_iiiE14blockHistogram has been demoted
// _ZZ15scatterElementsPiS_S_iiiE11blockOffset has been demoted
.extern .shared .align 16 .b8 temp[];

.visible .entry _Z16computeHistogramPiS_iii(
	.param .u64 .ptr .align 1 _Z16computeHistogramPiS_iii_param_0,
	.param .u64 .ptr .align 1 _Z16computeHistogramPiS_iii_param_1,
	.param .u32 _Z16computeHistogramPiS_iii_param_2,
	.param .u32 _Z16computeHistogramPiS_iii_param_3,
	.param .u32 _Z16computeHistogramPiS_iii_param_4
)
{
	.reg .pred 	%p<7>;
	.reg .b32 	%r<46>;
	.reg .b64 	%rd<9>;
	// demoted variable
	.shared .align 4 .b8 _ZZ16computeHistogramPiS_iiiE14blockHistogram[8];
	ld.param.u64 	%rd2, [_Z16computeHistogramPiS_iii_param_0];
	ld.param.u64 	%rd3, [_Z16computeHistogramPiS_iii_param_1];
	ld.param.u32 	%r5, [_Z16computeHistogramPiS_iii_param_2];
	ld.param.u32 	%r6, [_Z16computeHistogramPiS_iii_param_3];
	mov.u32 	%r1, %tid.x;
	mov.u32 	%r2, %ctaid.x;
	setp.gt.u32 	%p1, %r1, 1;
	shl.b32 	%r7, %r1, 2;
	mov.u32 	%r8, _ZZ16computeHistogramPiS_iiiE14blockHistogram;
	add.s32 	%r3, %r8, %r7;
	@%p1 bra 	$L__BB0_2;
	mov.b32 	%r9, 0;
	st.shared.u32 	[%r3], %r9;
$L__BB0_2:
	bar.sync 	0;
	mov.u32 	%r10, %ntid.x;
	mad.lo.s32 	%r11, %r2, %r10, %r1;
	shl.b32 	%r4, %r11, 2;
	setp.ge.s32 	%p2, %r4, %r6;
	cvta.to.global.u64 	%rd4, %rd2;
	mul.wide.s32 	%rd5, %r4, 4;
	add.s64 	%rd1, %rd4, %rd5;
	@%p2 bra 	$L__BB0_4;
	ld.global.u32 	%r12, [%rd1];
	shr.u32 	%r13, %r12, %r5;
	shl.b32 	%r14, %r13, 2;
	and.b32  	%r15, %r14, 4;
	add.s32 	%r17, %r8, %r15;
	atom.shared.add.u32 	%r18, [%r17], 1;
$L__BB0_4:
	add.s32 	%r19, %r4, 1;
	setp.ge.s32 	%p3, %r19, %r6;
	@%p3 bra 	$L__BB0_6;
	ld.global.u32 	%r20, [%rd1+4];
	shr.u32 	%r21, %r20, %r5;
	shl.b32 	%r22, %r21, 2;
	and.b32  	%r23, %r22, 4;
	add.s32 	%r25, %r8, %r23;
	atom.shared.add.u32 	%r26, [%r25], 1;
$L__BB0_6:
	add.s32 	%r27, %r4, 2;
	setp.ge.s32 	%p4, %r27, %r6;
	@%p4 bra 	$L__BB0_8;
	ld.global.u32 	%r28, [%rd1+8];
	shr.u32 	%r29, %r28, %r5;
	shl.b32 	%r30, %r29, 2;
	and.b32  	%r31, %r30, 4;
	add.s32 	%r33, %r8, %r31;
	atom.shared.add.u32 	%r34, [%r33], 1;
$L__BB0_8:
	add.s32 	%r35, %r4, 3;
	setp.ge.s32 	%p5, %r35, %r6;
	@%p5 bra 	$L__BB0_10;
	ld.global.u32 	%r36, [%rd1+12];
	shr.u32 	%r37, %r36, %r5;
	shl.b32 	%r38, %r37, 2;
	and.b32  	%r39, %r38, 4;
	add.s32 	%r41, %r8, %r39;
	atom.shared.add.u32 	%r42, [%r41], 1;
$L__BB0_10:
	setp.gt.u32 	%p6, %r1, 1;
	bar.sync 	0;
	@%p6 bra 	$L__BB0_12;
	ld.shared.u32 	%r43, [%r3];
	shl.b32 	%r44, %r2, 1;
	add.s32 	%r45, %r44, %r1;
	cvta.to.global.u64 	%rd6, %rd3;
	mul.wide.u32 	%rd7, %r45, 4;
	add.s64 	%rd8, %rd6, %rd7;
	st.global.u32 	[%rd8], %r43;
$L__BB0_12:
	ret;

}
	// .globl	_Z16computePrefixSumPiS_i
.visible .entry _Z16computePrefixSumPiS_i(
	.param .u64 .ptr .align 1 _Z16computePrefixSumPiS_i_param_0,
	.param .u64 .ptr .align 1 _Z16computePrefixSumPiS_i_param_1,
	.param .u32 _Z16computePrefixSumPiS_i_param_2
)
{
	.reg .pred 	%p<6>;
	.reg .b32 	%r<23>;
	.reg .b64 	%rd<9>;

	ld.param.u64 	%rd1, [_Z16computePrefixSumPiS_i_param_0];
	ld.param.u64 	%rd2, [_Z16computePrefixSumPiS_i_param_1];
	ld.param.u32 	%r7, [_Z16computePrefixSumPiS_i_param_2];
	mov.u32 	%r1, %tid.x;
	mov.u32 	%r8, %ctaid.x;
	mov.u32 	%r2, %ntid.x;
	mad.lo.s32 	%r3, %r8, %r2, %r1;
	setp.ge.s32 	%p1, %r3, %r7;
	shl.b32 	%r9, %r1, 2;
	mov.u32 	%r10, temp;
	add.s32 	%r4, %r10, %r9;
	@%p1 bra 	$L__BB1_2;
	cvta.to.global.u64 	%rd3, %rd1;
	mul.wide.s32 	%rd4, %r3, 4;
	add.s64 	%rd5, %rd3, %rd4;
	ld.global.u32 	%r12, [%rd5];
	st.shared.u32 	[%r4], %r12;
	bra.uni 	$L__BB1_3;
$L__BB1_2:
	mov.b32 	%r11, 0;
	st.shared.u32 	[%r4], %r11;
$L__BB1_3:
	bar.sync 	0;
	setp.lt.u32 	%p2, %r2, 2;
	@%p2 bra 	$L__BB1_8;
	mov.b32 	%r22, 1;
$L__BB1_5:
	setp.lt.u32 	%p3, %r1, %r22;
	@%p3 bra 	$L__BB1_7;
	sub.s32 	%r14, %r1, %r22;
	shl.b32 	%r15, %r14, 2;
	add.s32 	%r17, %r10, %r15;
	ld.shared.u32 	%r18, [%r17];
	ld.shared.u32 	%r19, [%r4];
	add.s32 	%r20, %r19, %r18;
	st.shared.u32 	[%r4], %r20;
$L__BB1_7:
	bar.sync 	0;
	shl.b32 	%r22, %r22, 1;
	setp.lt.u32 	%p4, %r22, %r2;
	@%p4 bra 	$L__BB1_5;
$L__BB1_8:
	setp.ge.s32 	%p5, %r3, %r7;
	@%p5 bra 	$L__BB1_10;
	ld.shared.u32 	%r21, [%r4];
	cvta.to.global.u64 	%rd6, %rd2;
	mul.wide.s32 	%rd7, %r3, 4;
	add.s64 	%rd8, %rd6, %rd7;
	st.global.u32 	[%rd8], %r21;
$L__BB1_10:
	ret;

}
	// .globl	_Z15scatterElementsPiS_S_iii
.visible .entry _Z15scatterElementsPiS_S_iii(
	.param .u64 .ptr .align 1 _Z15scatterElementsPiS_S_iii_param_0,
	.param .u64 .ptr .align 1 _Z15scatterElementsPiS_S_iii_param_1,
	.param .u64 .ptr .align 1 _Z15scatterElementsPiS_S_iii_param_2,
	.param .u32 _Z15scatterElementsPiS_S_iii_param_3,
	.param .u32 _Z15scatterElementsPiS_S_iii_param_4,
	.param .u32 _Z15scatterElementsPiS_S_iii_param_5
)
{
	.reg .pred 	%p<15>;
	.reg .b32 	%r<86>;
	.reg .b64 	%rd<21>;
	// demoted variable
	.shared .align 4 .b8 _ZZ15scatterElementsPiS_S_iiiE11blockOffset[8];
	ld.param.u64 	%rd5, [_Z15scatterElementsPiS_S_iii_param_0];
	ld.param.u64 	%rd6, [_Z15scatterElementsPiS_S_iii_param_1];
	ld.param.u64 	%rd7, [_Z15scatterElementsPiS_S_iii_param_2];
	ld.param.u32 	%r39, [_Z15scatterElementsPiS_S_iii_param_3];
	ld.param.u32 	%r40, [_Z15scatterElementsPiS_S_iii_param_4];
	ld.param.u32 	%r41, [_Z15scatterElementsPiS_S_iii_param_5];
	cvta.to.global.u64 	%rd1, %rd6;
	cvta.to.global.u64 	%rd2, %rd7;
	mov.u32 	%r1, %tid.x;
	mov.u32 	%r2, %ctaid.x;
	setp.gt.u32 	%p1, %r1, 1;
	@%p1 bra 	$L__BB2_4;
	setp.eq.s32 	%p2, %r2, 0;
	mov.b32 	%r66, 0;
	@%p2 bra 	$L__BB2_3;
	shl.b32 	%r43, %r2, 1;
	add.s32 	%r44, %r1, %r43;
	add.s32 	%r45, %r44, -1;
	mul.wide.u32 	%rd8, %r45, 4;
	add.s64 	%rd9, %rd2, %rd8;
	ld.global.u32 	%r66, [%rd9];
$L__BB2_3:
	shl.b32 	%r46, %r1, 2;
	mov.u32 	%r47, _ZZ15scatterElementsPiS_S_iiiE11blockOffset;
	add.s32 	%r48, %r47, %r46;
	st.shared.u32 	[%r48], %r66;
$L__BB2_4:
	bar.sync 	0;
	mov.u32 	%r49, %ntid.x;
	mad.lo.s32 	%r50, %r2, %r49, %r1;
	shl.b32 	%r5, %r50, 2;
	mov.b32 	%r51, 1;
	shl.b32 	%r6, %r51, %r39;
	shl.b32 	%r52, %r41, 1;
	mul.wide.s32 	%rd10, %r52, 4;
	add.s64 	%rd3, %rd2, %rd10;
	ld.shared.u32 	%r71, [_ZZ15scatterElementsPiS_S_iiiE11blockOffset+4];
	ld.shared.u32 	%r70, [_ZZ15scatterElementsPiS_S_iiiE11blockOffset];
	setp.ge.s32 	%p3, %r5, %r40;
	cvta.to.global.u64 	%rd11, %rd5;
	mul.wide.s32 	%rd12, %r5, 4;
	add.s64 	%rd4, %rd11, %rd12;
	@%p3 bra 	$L__BB2_10;
	ld.global.u32 	%r9, [%rd4];
	and.b32  	%r53, %r9, %r6;
	setp.ne.s32 	%p4, %r53, 0;
	@%p4 bra 	$L__BB2_7;
	add.s32 	%r83, %r70, 1;
	st.shared.u32 	[_ZZ15scatterElementsPiS_S_iiiE11blockOffset], %r83;
	mov.u32 	%r69, %r70;
	mov.u32 	%r70, %r83;
	bra.uni 	$L__BB2_8;
$L__BB2_7:
	ld.global.u32 	%r54, [%rd3+-4];
	add.s32 	%r69, %r71, %r54;
	add.s32 	%r71, %r71, 1;
	st.shared.u32 	[_ZZ15scatterElementsPiS_S_iiiE11blockOffset+4], %r71;
$L__BB2_8:
	setp.ge.s32 	%p5, %r69, %r40;
	@%p5 bra 	$L__BB2_10;
	mul.wide.s32 	%rd13, %r69, 4;
	add.s64 	%rd14, %rd1, %rd13;
	st.global.u32 	[%rd14], %r9;
$L__BB2_10:
	add.s32 	%r55, %r5, 1;
	setp.ge.s32 	%p6, %r55, %r40;
	@%p6 bra 	$L__BB2_16;
	ld.global.u32 	%r18, [%rd4+4];
	and.b32  	%r56, %r18, %r6;
	setp.eq.s32 	%p7, %r56, 0;
	@%p7 bra 	$L__BB2_13;
	ld.global.u32 	%r57, [%rd3+-4];
	add.s32 	%r74, %r71, %r57;
	add.s32 	%r71, %r71, 1;
	st.shared.u32 	[_ZZ15scatterElementsPiS_S_iiiE11blockOffset+4], %r71;
	bra.uni 	$L__BB2_14;
$L__BB2_13:
	add.s32 	%r84, %r70, 1;
	st.shared.u32 	[_ZZ15scatterElementsPiS_S_iiiE11blockOffset], %r84;
	mov.u32 	%r74, %r70;
	mov.u32 	%r70, %r84;
$L__BB2_14:
	setp.ge.s32 	%p8, %r74, %r40;
	@%p8 bra 	$L__BB2_16;
	mul.wide.s32 	%rd15, %r74, 4;
	add.s64 	%rd16, %rd1, %rd15;
	st.global.u32 	[%rd16], %r18;
$L__BB2_16:
	add.s32 	%r58, %r5, 2;
	setp.ge.s32 	%p9, %r58, %r40;
	@%p9 bra 	$L__BB2_22;
	ld.global.u32 	%r27, [%rd4+8];
	and.b32  	%r59, %r27, %r6;
	setp.eq.s32 	%p10, %r59, 0;
	@%p10 bra 	$L__BB2_19;
	ld.global.u32 	%r60, [%rd3+-4];
	add.s32 	%r79, %r71, %r60;
	add.s32 	%r71, %r71, 1;
	st.shared.u32 	[_ZZ15scatterElementsPiS_S_iiiE11blockOffset+4], %r71;
	bra.uni 	$L__BB2_20;
$L__BB2_19:
	add.s32 	%r85, %r70, 1;
	st.shared.u32 	[_ZZ15scatterElementsPiS_S_iiiE11blockOffset], %r85;
	mov.u32 	%r79, %r70;
	mov.u32 	%r70, %r85;
$L__BB2_20:
	setp.ge.s32 	%p11, %r79, %r40;
	@%p11 bra 	$L__BB2_22;
	mul.wide.s32 	%rd17, %r79, 4;
	add.s64 	%rd18, %rd1, %rd17;
	st.global.u32 	[%rd18], %r27;
$L__BB2_22:
	add.s32 	%r61, %r5, 3;
	setp.ge.s32 	%p12, %r61, %r40;
	@%p12 bra 	$L__BB2_28;
	ld.global.u32 	%r36, [%rd4+12];
	and.b32  	%r62, %r36, %r6;
	setp.eq.s32 	%p13, %r62, 0;
	@%p13 bra 	$L__BB2_25;
	ld.global.u32 	%r63, [%rd3+-4];
	add.s32 	%r70, %r71, %r63;
	add.s32 	%r64, %r71, 1;
	st.shared.u32 	[_ZZ15scatterElementsPiS_S_iiiE11blockOffset+4], %r64;
	bra.uni 	$L__BB2_26;
$L__BB2_25:
	add.s32 	%r65, %r70, 1;
	st.shared.u32 	[_ZZ15scatterElementsPiS_S_iiiE11blockOffset], %r65;
$L__BB2_26:
	setp.ge.s32 	%p14, %r70, %r40;
	@%p14 bra 	$L__BB2_28;
	mul.wide.s32 	%rd19, %r70, 4;
	add.s64 	%rd20, %rd1, %rd19;
	st.global.u32 	[%rd20], %r36;
$L__BB2_28:
	ret;

}


// ===== COMPILED SASS (sm_100) =====

	.target	sm_100

	.elftype	@"ET_EXEC"


//--------------------- .note.nv.tkinfo           --------------------------
	.section	.note.nv.tkinfo,"",@"SHT_NOTE"
	.sectionflags	@"SHF_NOTE_NV_TKINFO"
	.tkinfo
        /*0018*/ 	.word	0x00000002
        /*0030*/ 	.string	""
        /*0030*/ 	.string	"ptxas"
        /*0030*/ 	.string	"Cuda compilation tools, release 13.0, V13.0.88"
        /*0030*/ 	.string	"Build cuda_13.0.r13.0/compiler.36424714_0"
        /*0030*/ 	.string	"-arch sm_100 -m 64 "



//--------------------- .note.nv.cuinfo           --------------------------
	.section	.note.nv.cuinfo,"",@"SHT_NOTE"
	.sectionflags	@"SHF_NOTE_NV_CUINFO"
        /*0018*/ 	.short	0x0002
        /*001a*/ 	.short	0x0064
        /*001c*/ 	.short	0x0082
	.zero		2


//--------------------- .nv.info                  --------------------------
	.section	.nv.info,"",@"SHT_CUDA_INFO"
	.align	4


	//----- nvinfo : EIATTR_REGCOUNT
	.align		4
        /*0000*/ 	.byte	0x04, 0x2f
        /*0002*/ 	.short	(.L_1 - .L_0)
	.align		4
.L_0:
        /*0004*/ 	.word	index@(_Z16computeHistogramPiS_iii)
        /*0008*/ 	.word	0x0000000b


	//----- nvinfo : EIATTR_FRAME_SIZE
	.align		4
.L_1:
        /*000c*/ 	.byte	0x04, 0x11
        /*000e*/ 	.short	(.L_3 - .L_2)
	.align		4
.L_2:
        /*0010*/ 	.word	index@(_Z16computeHistogramPiS_iii)
        /*0014*/ 	.word	0x00000000


	//----- nvinfo : EIATTR_REGCOUNT
	.align		4
.L_3:
        /*0018*/ 	.byte	0x04, 0x2f
        /*001a*/ 	.short	(.L_5 - .L_4)
	.align		4
.L_4:
        /*001c*/ 	.word	index@(_Z16computePrefixSumPiS_i)
        /*0020*/ 	.word	0x0000000a


	//----- nvinfo : EIATTR_FRAME_SIZE
	.align		4
.L_5:
        /*0024*/ 	.byte	0x04, 0x11
        /*0026*/ 	.short	(.L_7 - .L_6)
	.align		4
.L_6:
        /*0028*/ 	.word	index@(_Z16computePrefixSumPiS_i)
        /*002c*/ 	.word	0x00000000


	//----- nvinfo : EIATTR_REGCOUNT
	.align		4
.L_7:
        /*0030*/ 	.byte	0x04, 0x2f
        /*0032*/ 	.short	(.L_9 - .L_8)
	.align		4
.L_8:
        /*0034*/ 	.word	index@(_Z15scatterElementsPiS_S_iii)
        /*0038*/ 	.word	0x00000010


	//----- nvinfo : EIATTR_FRAME_SIZE
	.align		4
.L_9:
        /*003c*/ 	.byte	0x04, 0x11
        /*003e*/ 	.short	(.L_11 - .L_10)
	.align		4
.L_10:
        /*0040*/ 	.word	index@(_Z15scatterElementsPiS_S_iii)
        /*0044*/ 	.word	0x00000000


	//----- nvinfo : EIATTR_MIN_STACK_SIZE
	.align		4
.L_11:
        /*0048*/ 	.byte	0x04, 0x12
        /*004a*/ 	.short	(.L_13 - .L_12)
	.align		4
.L_12:
        /*004c*/ 	.word	index@(_Z15scatterElementsPiS_S_iii)
        /*0050*/ 	.word	0x00000000


	//----- nvinfo : EIATTR_MIN_STACK_SIZE
	.align		4
.L_13:
        /*0054*/ 	.byte	0x04, 0x12
        /*0056*/ 	.short	(.L_15 - .L_14)
	.align		4
.L_14:
        /*0058*/ 	.word	index@(_Z16computePrefixSumPiS_i)
        /*005c*/ 	.word	0x00000000


	//----- nvinfo : EIATTR_MIN_STACK_SIZE
	.align		4
.L_15:
        /*0060*/ 	.byte	0x04, 0x12
        /*0062*/ 	.short	(.L_17 - .L_16)
	.align		4
.L_16:
        /*0064*/ 	.word	index@(_Z16computeHistogramPiS_iii)
        /*0068*/ 	.word	0x00000000
.L_17:


//--------------------- .nv.compat                --------------------------
	.section	.nv.compat,"",@"SHT_CUDA_COMPAT_INFO"
	.align	4
        /*0000*/ 	.byte	0x02, 0x09, 0x00, 0x00, 0x02, 0x02, 0x01, 0x00, 0x02, 0x05, 0x05, 0x00, 0x03, 0x07, 0x01, 0x01
        /*0010*/ 	.byte	0x02, 0x03, 0x00, 0x00, 0x02, 0x06, 0x01, 0x00, 0x04, 0x0b, 0x08, 0x00, 0x09, 0x00, 0x00, 0x00
        /*0020*/ 	.byte	0x00, 0x00, 0x00, 0x00


//--------------------- .nv.info._Z15scatterElementsPiS_S_iii --------------------------
	.section	.nv.info._Z15scatterElementsPiS_S_iii,"",@"SHT_CUDA_INFO"
	.sectionflags	@""
	.align	4


	//----- nvinfo : EIATTR_CUDA_API_VERSION
	.align		4
        /*0000*/ 	.byte	0x04, 0x37
        /*0002*/ 	.short	(.L_19 - .L_18)
.L_18:
        /*0004*/ 	.word	0x00000082


	//----- nvinfo : EIATTR_KPARAM_INFO
	.align		4
.L_19:
        /*0008*/ 	.byte	0x04, 0x17
        /*000a*/ 	.short	(.L_21 - .L_20)
.L_20:
        /*000c*/ 	.word	0x00000000
        /*0010*/ 	.short	0x0005
        /*0012*/ 	.short	0x0020
        /*0014*/ 	.byte	0x00, 0xf0, 0x11, 0x00


	//----- nvinfo : EIATTR_KPARAM_INFO
	.align		4
.L_21:
        /*0018*/ 	.byte	0x04, 0x17
        /*001a*/ 	.short	(.L_23 - .L_22)
.L_22:
        /*001c*/ 	.word	0x00000000
        /*0020*/ 	.short	0x0004
        /*0022*/ 	.short	0x001c
        /*0024*/ 	.byte	0x00, 0xf0, 0x11, 0x00


	//----- nvinfo : EIATTR_KPARAM_INFO
	.align		4
.L_23:
        /*0028*/ 	.byte	0x04, 0x17
        /*002a*/ 	.short	(.L_25 - .L_24)
.L_24:
        /*002c*/ 	.word	0x00000000
        /*0030*/ 	.short	0x0003
        /*0032*/ 	.short	0x0018
        /*0034*/ 	.byte	0x00, 0xf0, 0x11, 0x00


	//----- nvinfo : EIATTR_KPARAM_INFO
	.align		4
.L_25:
        /*0038*/ 	.byte	0x04, 0x17
        /*003a*/ 	.short	(.L_27 - .L_26)
.L_26:
        /*003c*/ 	.word	0x00000000
        /*0040*/ 	.short	0x0002
        /*0042*/ 	.short	0x0010
        /*0044*/ 	.byte	0x00, 0xf5, 0x21, 0x00


	//----- nvinfo : EIATTR_KPARAM_INFO
	.align		4
.L_27:
        /*0048*/ 	.byte	0x04, 0x17
        /*004a*/ 	.short	(.L_29 - .L_28)
.L_28:
        /*004c*/ 	.word	0x00000000
        /*0050*/ 	.short	0x0001
        /*0052*/ 	.short	0x0008
        /*0054*/ 	.byte	0x00, 0xf5, 0x21, 0x00


	//----- nvinfo : EIATTR_KPARAM_INFO
	.align		4
.L_29:
        /*0058*/ 	.byte	0x04, 0x17
        /*005a*/ 	.short	(.L_31 - .L_30)
.L_30:
        /*005c*/ 	.word	0x00000000
        /*0060*/ 	.short	0x0000
        /*0062*/ 	.short	0x0000
        /*0064*/ 	.byte	0x00, 0xf5, 0x21, 0x00


	//----- nvinfo : EIATTR_SPARSE_MMA_MASK
	.align		4
.L_31:
        /*0068*/ 	.byte	0x03, 0x50
        /*006a*/ 	.short	0x0000


	//----- nvinfo : EIATTR_MAXREG_COUNT
	.align		4
        /*006c*/ 	.byte	0x03, 0x1b
        /*006e*/ 	.short	0x00ff


	//----- nvinfo : EIATTR_NUM_BARRIERS
	.align		4
        /*0070*/ 	.byte	0x02, 0x4c
        /*0072*/ 	.byte	0x01
	.zero		1


	//----- nvinfo : EIATTR_MERCURY_ISA_VERSION
	.align		4
        /*0074*/ 	.byte	0x03, 0x5f
        /*0076*/ 	.short	0x0101


	//----- nvinfo : EIATTR_VRC_CTA_INIT_COUNT
	.align		4
        /*0078*/ 	.byte	0x02, 0x4a
	.zero		1
	.zero		1


	//----- nvinfo : EIATTR_EXIT_INSTR_OFFSETS
	.align		4
        /*007c*/ 	.byte	0x04, 0x1c
        /*007e*/ 	.short	(.L_33 - .L_32)


	//   ....[0]....
.L_32:
        /*0080*/ 	.word	0x000006a0


	//   ....[1]....
        /*0084*/ 	.word	0x00000780


	//   ....[2]....
        /*0088*/ 	.word	0x000007c0


	//----- nvinfo : EIATTR_CRS_STACK_SIZE
	.align		4
.L_33:
        /*008c*/ 	.byte	0x04, 0x1e
        /*008e*/ 	.short	(.L_35 - .L_34)
.L_34:
        /*0090*/ 	.word	0x00000000


	//----- nvinfo : EIATTR_CBANK_PARAM_SIZE
	.align		4
.L_35:
        /*0094*/ 	.byte	0x03, 0x19
        /*0096*/ 	.short	0x0024


	//----- nvinfo : EIATTR_PARAM_CBANK
	.align		4
        /*0098*/ 	.byte	0x04, 0x0a
        /*009a*/ 	.short	(.L_37 - .L_36)
	.align		4
.L_36:
        /*009c*/ 	.word	index@(.nv.constant0._Z15scatterElementsPiS_S_iii)
        /*00a0*/ 	.short	0x0380
        /*00a2*/ 	.short	0x0024


	//----- nvinfo : EIATTR_SW_WAR
	.align		4
.L_37:
        /*00a4*/ 	.byte	0x04, 0x36
        /*00a6*/ 	.short	(.L_39 - .L_38)
.L_38:
        /*00a8*/ 	.word	0x00000008
.L_39:


//--------------------- .nv.info._Z16computePrefixSumPiS_i --------------------------
	.section	.nv.info._Z16computePrefixSumPiS_i,"",@"SHT_CUDA_INFO"
	.sectionflags	@""
	.align	4


	//----- nvinfo : EIATTR_CUDA_API_VERSION
	.align		4
        /*0000*/ 	.byte	0x04, 0x37
        /*0002*/ 	.short	(.L_41 - .L_40)
.L_40:
        /*0004*/ 	.word	0x00000082


	//----- nvinfo : EIATTR_KPARAM_INFO
	.align		4
.L_41:
        /*0008*/ 	.byte	0x04, 0x17
        /*000a*/ 	.short	(.L_43 - .L_42)
.L_42:
        /*000c*/ 	.word	0x00000000
        /*0010*/ 	.short	0x0002
        /*0012*/ 	.short	0x0010
        /*0014*/ 	.byte	0x00, 0xf0, 0x11, 0x00


	//----- nvinfo : EIATTR_KPARAM_INFO
	.align		4
.L_43:
        /*0018*/ 	.byte	0x04, 0x17
        /*001a*/ 	.short	(.L_45 - .L_44)
.L_44:
        /*001c*/ 	.word	0x00000000
        /*0020*/ 	.short	0x0001
        /*0022*/ 	.short	0x0008
        /*0024*/ 	.byte	0x00, 0xf5, 0x21, 0x00


	//----- nvinfo : EIATTR_KPARAM_INFO
	.align		4
.L_45:
        /*0028*/ 	.byte	0x04, 0x17
        /*002a*/ 	.short	(.L_47 - .L_46)
.L_46:
        /*002c*/ 	.word	0x00000000
        /*0030*/ 	.short	0x0000
        /*0032*/ 	.short	0x0000
        /*0034*/ 	.byte	0x00, 0xf5, 0x21, 0x00


	//----- nvinfo : EIATTR_SPARSE_MMA_MASK
	.align		4
.L_47:
        /*0038*/ 	.byte	0x03, 0x50
        /*003a*/ 	.short	0x0000


	//----- nvinfo : EIATTR_MAXREG_COUNT
	.align		4
        /*003c*/ 	.byte	0x03, 0x1b
        /*003e*/ 	.short	0x00ff


	//----- nvinfo : EIATTR_NUM_BARRIERS
	.align		4
        /*0040*/ 	.byte	0x02, 0x4c
        /*0042*/ 	.byte	0x01
	.zero		1


	//----- nvinfo : EIATTR_MERCURY_ISA_VERSION
	.align		4
        /*0044*/ 	.byte	0x03, 0x5f
        /*0046*/ 	.short	0x0101


	//----- nvinfo : EIATTR_VRC_CTA_INIT_COUNT
	.align		4
        /*0048*/ 	.byte	0x02, 0x4a
	.zero		1
	.zero		1


	//----- nvinfo : EIATTR_EXIT_INSTR_OFFSETS
	.align		4
        /*004c*/ 	.byte	0x04, 0x1c
        /*004e*/ 	.short	(.L_49 - .L_48)


	//   ....[0]....
.L_48:
        /*0050*/ 	.word	0x00000220


	//   ....[1]....
        /*0054*/ 	.word	0x00000270


	//----- nvinfo : EIATTR_CBANK_PARAM_SIZE
	.align		4
.L_49:
        /*0058*/ 	.byte	0x03, 0x19
        /*005a*/ 	.short	0x0014


	//----- nvinfo : EIATTR_PARAM_CBANK
	.align		4
        /*005c*/ 	.byte	0x04, 0x0a
        /*005e*/ 	.short	(.L_51 - .L_50)
	.align		4
.L_50:
        /*0060*/ 	.word	index@(.nv.constant0._Z16computePrefixSumPiS_i)
        /*0064*/ 	.short	0x0380
        /*0066*/ 	.short	0x0014


	//----- nvinfo : EIATTR_SW_WAR
	.align		4
.L_51:
        /*0068*/ 	.byte	0x04, 0x36
        /*006a*/ 	.short	(.L_53 - .L_52)
.L_52:
        /*006c*/ 	.word	0x00000008
.L_53:


//--------------------- .nv.info._Z16computeHistogramPiS_iii --------------------------
	.section	.nv.info._Z16computeHistogramPiS_iii,"",@"SHT_CUDA_INFO"
	.sectionflags	@""
	.align	4


	//----- nvinfo : EIATTR_CUDA_API_VERSION
	.align		4
        /*0000*/ 	.byte	0x04, 0x37
        /*0002*/ 	.short	(.L_55 - .L_54)
.L_54:
        /*0004*/ 	.word	0x00000082


	//----- nvinfo : EIATTR_KPARAM_INFO
	.align		4
.L_55:
        /*0008*/ 	.byte	0x04, 0x17
        /*000a*/ 	.short	(.L_57 - .L_56)
.L_56:
        /*000c*/ 	.word	0x00000000
        /*0010*/ 	.short	0x0004
        /*0012*/ 	.short	0x0018
        /*0014*/ 	.byte	0x00, 0xf0, 0x11, 0x00


	//----- nvinfo : EIATTR_KPARAM_INFO
	.align		4
.L_57:
        /*0018*/ 	.byte	0x04, 0x17
        /*001a*/ 	.short	(.L_59 - .L_58)
.L_58:
        /*001c*/ 	.word	0x00000000
        /*0020*/ 	.short	0x0003
        /*0022*/ 	.short	0x0014
        /*0024*/ 	.byte	0x00, 0xf0, 0x11, 0x00


	//----- nvinfo : EIATTR_KPARAM_INFO
	.align		4
.L_59:
        /*0028*/ 	.byte	0x04, 0x17
        /*002a*/ 	.short	(.L_61 - .L_60)
.L_60:
        /*002c*/ 	.word	0x00000000
        /*0030*/ 	.short	0x0002
        /*0032*/ 	.short	0x0010
        /*0034*/ 	.byte	0x00, 0xf0, 0x11, 0x00


	//----- nvinfo : EIATTR_KPARAM_INFO
	.align		4
.L_61:
        /*0038*/ 	.byte	0x04, 0x17
        /*003a*/ 	.short	(.L_63 - .L_62)
.L_62:
        /*003c*/ 	.word	0x00000000
        /*0040*/ 	.short	0x0001
        /*0042*/ 	.short	0x0008
        /*0044*/ 	.byte	0x00, 0xf5, 0x21, 0x00


	//----- nvinfo : EIATTR_KPARAM_INFO
	.align		4
.L_63:
        /*0048*/ 	.byte	0x04, 0x17
        /*004a*/ 	.short	(.L_65 - .L_64)
.L_64:
        /*004c*/ 	.word	0x00000000
        /*0050*/ 	.short	0x0000
        /*0052*/ 	.short	0x0000
        /*0054*/ 	.byte	0x00, 0xf5, 0x21, 0x00


	//----- nvinfo : EIATTR_SPARSE_MMA_MASK
	.align		4
.L_65:
        /*0058*/ 	.byte	0x03, 0x50
        /*005a*/ 	.short	0x0000


	//----- nvinfo : EIATTR_MAXREG_COUNT
	.align		4
        /*005c*/ 	.byte	0x03, 0x1b
        /*005e*/ 	.short	0x00ff


	//----- nvinfo : EIATTR_NUM_BARRIERS
	.align		4
        /*0060*/ 	.byte	0x02, 0x4c
        /*0062*/ 	.byte	0x01
	.zero		1


	//----- nvinfo : EIATTR_MERCURY_ISA_VERSION
	.align		4
        /*0064*/ 	.byte	0x03, 0x5f
        /*0066*/ 	.short	0x0101


	//----- nvinfo : EIATTR_VRC_CTA_INIT_COUNT
	.align		4
        /*0068*/ 	.byte	0x02, 0x4a
	.zero		1
	.zero		1


	//----- nvinfo : EIATTR_EXIT_INSTR_OFFSETS
	.align		4
        /*006c*/ 	.byte	0x04, 0x1c
        /*006e*/ 	.short	(.L_67 - .L_66)


	//   ....[0]....
.L_66:
        /*0070*/ 	.word	0x000003d0


	//   ....[1]....
        /*0074*/ 	.word	0x00000430


	//----- nvinfo : EIATTR_CRS_STACK_SIZE
	.align		4
.L_67:
        /*0078*/ 	.byte	0x04, 0x1e
        /*007a*/ 	.short	(.L_69 - .L_68)
.L_68:
        /*007c*/ 	.word	0x00000000


	//----- nvinfo : EIATTR_CBANK_PARAM_SIZE
	.align		4
.L_69:
        /*0080*/ 	.byte	0x03, 0x19
        /*0082*/ 	.short	0x001c


	//----- nvinfo : EIATTR_PARAM_CBANK
	.align		4
        /*0084*/ 	.byte	0x04, 0x0a
        /*0086*/ 	.short	(.L_71 - .L_70)
	.align		4
.L_70:
        /*0088*/ 	.word	index@(.nv.constant0._Z16computeHistogramPiS_iii)
        /*008c*/ 	.short	0x0380
        /*008e*/ 	.short	0x001c


	//----- nvinfo : EIATTR_SW_WAR
	.align		4
.L_71:
        /*0090*/ 	.byte	0x04, 0x36
        /*0092*/ 	.short	(.L_73 - .L_72)
.L_72:
        /*0094*/ 	.word	0x00000008
.L_73:


//--------------------- .nv.callgraph             --------------------------
	.section	.nv.callgraph,"",@"SHT_CUDA_CALLGRAPH"
	.align	4
	.sectionentsize	8
	.align		4
        /*0000*/ 	.word	0x00000000
	.align		4
        /*0004*/ 	.word	0xffffffff
	.align		4
        /*0008*/ 	.word	0x00000000
	.align		4
        /*000c*/ 	.word	0xfffffffe
	.align		4
        /*0010*/ 	.word	0x00000000
	.align		4
        /*0014*/ 	.word	0xfffffffd
	.align		4
        /*0018*/ 	.word	0x00000000
	.align		4
        /*001c*/ 	.word	0xfffffffc


//--------------------- .text._Z15scatterElementsPiS_S_iii --------------------------
	.section	.text._Z15scatterElementsPiS_S_iii,"ax",@progbits
	.align	128
        .global         _Z15scatterElementsPiS_S_iii
        .type           _Z15scatterElementsPiS_S_iii,@function
        .size           _Z15scatterElementsPiS_S_iii,(.L_x_32 - _Z15scatterElementsPiS_S_iii)
        .other          _Z15scatterElementsPiS_S_iii,@"STO_CUDA_ENTRY STV_DEFAULT"
_Z15scatterElementsPiS_S_iii:
.text._Z15scatterElementsPiS_S_iii:
[----:B------:R-:W-:Y:S01]  /*0000*/  LDC R1, c[0x0][0x37c] ;  /* 0x0000df00ff017b82 */ /* 0x000fe20000000800 */
[----:B------:R-:W0:Y:S01]  /*0010*/  S2R R8, SR_TID.X ;  /* 0x0000000000087919 */ /* 0x000e220000002100 */
[----:B------:R-:W1:Y:S01]  /*0020*/  LDCU.64 UR8, c[0x0][0x358] ;  /* 0x00006b00ff0877ac */ /* 0x000e620008000a00 */
[----:B------:R-:W-:Y:S01]  /*0030*/  BSSY.RECONVERGENT B0, `(.L_x_0) ;  /* 0x0000010000007945 */ /* 0x000fe20003800200 */
[----:B------:R-:W2:Y:S01]  /*0040*/  S2R R9, SR_CTAID.X ;  /* 0x0000000000097919 */ /* 0x000ea20000002500 */
[----:B0-----:R-:W-:-:S13]  /*0050*/  ISETP.GT.U32.AND P0, PT, R8, 0x1, PT ;  /* 0x000000010800780c */ /* 0x001fda0003f04070 */
[----:B-12---:R-:W-:Y:S05]  /*0060*/  @P0 BRA `(.L_x_1) ;  /* 0x0000000000300947 */ /* 0x006fea0003800000 */
[----:B------:R-:W-:-:S13]  /*0070*/  ISETP.NE.AND P0, PT, R9, RZ, PT ;  /* 0x000000ff0900720c */ /* 0x000fda0003f05270 */
[----:B------:R-:W0:Y:S01]  /*0080*/  @P0 LDC.64 R2, c[0x0][0x390] ;  /* 0x0000e400ff020b82 */ /* 0x000e220000000a00 */
[----:B------:R-:W-:-:S04]  /*0090*/  @P0 IMAD R0, R9, 0x2, R8 ;  /* 0x0000000209000824 */ /* 0x000fc800078e0208 */
[----:B------:R-:W-:Y:S02]  /*00a0*/  @P0 VIADD R5, R0, 0xffffffff ;  /* 0xffffffff00050836 */ /* 0x000fe40000000000 */
[----:B------:R-:W-:Y:S02]  /*00b0*/  HFMA2 R0, -RZ, RZ, 0, 0 ;  /* 0x00000000ff007431 */ /* 0x000fe400000001ff */
[----:B0-----:R-:W-:-:S05]  /*00c0*/  @P0 IMAD.WIDE.U32 R2, R5, 0x4, R2 ;  /* 0x0000000405020825 */ /* 0x001fca00078e0002 */
[----:B------:R-:W2:Y:S01]  /*00d0*/  @P0 LDG.E R0, desc[UR8][R2.64] ;  /* 0x0000000802000981 */ /* 0x000ea2000c1e1900 */
[----:B------:R-:W0:Y:S01]  /*00e0*/  S2UR UR5, SR_CgaCtaId ;  /* 0x00000000000579c3 */ /* 0x000e220000008800 */
[----:B------:R-:W-:Y:S02]  /*00f0*/  UMOV UR4, 0x400 ;  /* 0x0000040000047882 */ /* 0x000fe40000000000 */
[----:B0-----:R-:W-:-:S06]  /*0100*/  ULEA UR4, UR5, UR4, 0x18 ;  /* 0x0000000405047291 */ /* 0x001fcc000f8ec0ff */
[----:B------:R-:W-:-:S05]  /*0110*/  LEA R5, R8, UR4, 0x2 ;  /* 0x0000000408057c11 */ /* 0x000fca000f8e10ff */
[----:B--2---:R0:W-:Y:S02]  /*0120*/  STS [R5], R0 ;  /* 0x0000000005007388 */ /* 0x0041e40000000800 */
.L_x_1:
[----:B------:R-:W-:Y:S05]  /*0130*/  BSYNC.RECONVERGENT B0 ;  /* 0x0000000000007941 */ /* 0x000fea0003800200 */
.L_x_0:
[----:B------:R-:W1:Y:S08]  /*0140*/  S2UR UR5, SR_CgaCtaId ;  /* 0x00000000000579c3 */ /* 0x000e700000008800 */
[----:B------:R-:W-:Y:S06]  /*0150*/  BAR.SYNC.DEFER_BLOCKING 0x0 ;  /* 0x0000000000007b1d */ /* 0x000fec0000010000 */
[----:B------:R-:W-:Y:S01]  /*0160*/  UMOV UR4, 0x400 ;  /* 0x0000040000047882 */ /* 0x000fe20000000000 */
[----:B------:R-:W2:Y:S01]  /*0170*/  LDCU UR6, c[0x0][0x360] ;  /* 0x00006c00ff0677ac */ /* 0x000ea20008000800 */
[----:B------:R-:W3:Y:S01]  /*0180*/  LDC R10, c[0x0][0x3a0] ;  /* 0x0000e800ff0a7b82 */ /* 0x000ee20000000800 */
[----:B------:R-:W-:Y:S07]  /*0190*/  BSSY.RECONVERGENT B0, `(.L_x_2) ;  /* 0x0000020000007945 */ /* 0x000fee0003800200 */
[----:B0-----:R-:W0:Y:S01]  /*01a0*/  LDC.64 R4, c[0x0][0x390] ;  /* 0x0000e400ff047b82 */ /* 0x001e220000000a00 */
[----:B-1----:R-:W-:-:S07]  /*01b0*/  ULEA UR7, UR5, UR4, 0x18 ;  /* 0x0000000405077291 */ /* 0x002fce000f8ec0ff */
[----:B------:R-:W1:Y:S01]  /*01c0*/  LDC.64 R6, c[0x0][0x380] ;  /* 0x0000e000ff067b82 */ /* 0x000e620000000a00 */
[----:B------:R-:W4:Y:S01]  /*01d0*/  LDCU.64 UR4, c[0x0][0x398] ;  /* 0x00007300ff0477ac */ /* 0x000f220008000a00 */
[----:B--2---:R-:W-:Y:S01]  /*01e0*/  IMAD R0, R9, UR6, R8 ;  /* 0x0000000609007c24 */ /* 0x004fe2000f8e0208 */
[----:B------:R-:W-:-:S03]  /*01f0*/  UMOV UR6, 0x1 ;  /* 0x0000000100067882 */ /* 0x000fc60000000000 */
[----:B------:R-:W-:Y:S01]  /*0200*/  IMAD.SHL.U32 R0, R0, 0x4, RZ ;  /* 0x0000000400007824 */ /* 0x000fe200078e00ff */
[----:B------:R-:W2:Y:S01]  /*0210*/  LDS.64 R2, [UR7] ;  /* 0x00000007ff027984 */ /* 0x000ea20008000a00 */
[----:B---3--:R-:W-:-:S04]  /*0220*/  IMAD.SHL.U32 R9, R10, 0x2, RZ ;  /* 0x000000020a097824 */ /* 0x008fc800078e00ff */
[----:B0-----:R-:W-:Y:S01]  /*0230*/  IMAD.WIDE R4, R9, 0x4, R4 ;  /* 0x0000000409047825 */ /* 0x001fe200078e0204 */
[C---:B----4-:R-:W-:Y:S01]  /*0240*/  ISETP.GE.AND P0, PT, R0.reuse, UR5, PT ;  /* 0x0000000500007c0c */ /* 0x050fe2000bf06270 */
[----:B------:R-:W-:Y:S02]  /*0250*/  USHF.L.U32 UR4, UR6, UR4, URZ ;  /* 0x0000000406047299 */ /* 0x000fe400080006ff */
[----:B-1----:R-:W-:-:S10]  /*0260*/  IMAD.WIDE R6, R0, 0x4, R6 ;  /* 0x0000000400067825 */ /* 0x002fd400078e0206 */
[----:B--2---:R-:W-:Y:S05]  /*0270*/  @P0 BRA `(.L_x_3) ;  /* 0x0000000000440947 */ /* 0x004fea0003800000 */
[----:B------:R-:W2:Y:S01]  /*0280*/  LDG.E R11, desc[UR8][R6.64] ;  /* 0x00000008060b7981 */ /* 0x000ea2000c1e1900 */
[----:B------:R-:W-:Y:S01]  /*0290*/  BSSY.RECONVERGENT B1, `(.L_x_4) ;  /* 0x0000008000017945 */ /* 0x000fe20003800200 */
[----:B--2---:R-:W-:-:S13]  /*02a0*/  LOP3.LUT P0, RZ, R11, UR4, RZ, 0xc0, !PT ;  /* 0x000000040bff7c12 */ /* 0x004fda000f80c0ff */
[----:B------:R-:W-:Y:S01]  /*02b0*/  @!P0 MOV R13, R2 ;  /* 0x00000002000d8202 */ /* 0x000fe20000000f00 */
[----:B------:R-:W-:Y:S06]  /*02c0*/  @!P0 BRA `(.L_x_5) ;  /* 0x0000000000108947 */ /* 0x000fec0003800000 */
[----:B------:R-:W2:Y:S02]  /*02d0*/  LDG.E R8, desc[UR8][R4.64+-0x4] ;  /* 0xfffffc0804087981 */ /* 0x000ea4000c1e1900 */
[C---:B--2---:R-:W-:Y:S02]  /*02e0*/  IMAD.IADD R13, R3.reuse, 0x1, R8 ;  /* 0x00000001030d7824 */ /* 0x044fe400078e0208 */
[----:B------:R-:W-:-:S05]  /*02f0*/  VIADD R3, R3, 0x1 ;  /* 0x0000000103037836 */ /* 0x000fca0000000000 */
[----:B------:R0:W-:Y:S02]  /*0300*/  STS [UR7+0x4], R3 ;  /* 0x00000403ff007988 */ /* 0x0001e40008000807 */
.L_x_5:
[----:B------:R-:W-:Y:S05]  /*0310*/  BSYNC.RECONVERGENT B1 ;  /* 0x0000000000017941 */ /* 0x000fea0003800200 */
.L_x_4:
[----:B------:R-:W-:Y:S02]  /*0320*/  ISETP.GE.AND P1, PT, R13, UR5, PT ;  /* 0x000000050d007c0c */ /* 0x000fe4000bf26270 */
[----:B------:R-:W-:-:S05]  /*0330*/  @!P0 IADD3 R10, PT, PT, R2, 0x1, RZ ;  /* 0x00000001020a8810 */ /* 0x000fca0007ffe0ff */
[----:B------:R1:W-:Y:S01]  /*0340*/  @!P0 STS [UR7], R10 ;  /* 0x0000000aff008988 */ /* 0x0003e20008000807 */
[----:B------:R-:W-:-:S05]  /*0350*/  @!P0 IMAD.MOV.U32 R2, RZ, RZ, R10 ;  /* 0x000000ffff028224 */ /* 0x000fca00078e000a */
[----:B------:R-:W2:Y:S02]  /*0360*/  @!P1 LDC.64 R8, c[0x0][0x388] ;  /* 0x0000e200ff089b82 */ /* 0x000ea40000000a00 */
[----:B--2---:R-:W-:-:S05]  /*0370*/  @!P1 IMAD.WIDE R8, R13, 0x4, R8 ;  /* 0x000000040d089825 */ /* 0x004fca00078e0208 */
[----:B------:R1:W-:Y:S02]  /*0380*/  @!P1 STG.E desc[UR8][R8.64], R11 ;  /* 0x0000000b08009986 */ /* 0x0003e4000c101908 */
.L_x_3:
[----:B------:R-:W-:Y:S05]  /*0390*/  BSYNC.RECONVERGENT B0 ;  /* 0x0000000000007941 */ /* 0x000fea0003800200 */
.L_x_2:
[----:B-1----:R-:W-:Y:S01]  /*03a0*/  VIADD R8, R0, 0x1 ;  /* 0x0000000100087836 */ /* 0x002fe20000000000 */
[----:B------:R-:W-:Y:S04]  /*03b0*/  BSSY.RECONVERGENT B0, `(.L_x_6) ;  /* 0x0000015000007945 */ /* 0x000fe80003800200 */
[----:B------:R-:W-:-:S13]  /*03c0*/  ISETP.GE.AND P0, PT, R8, UR5, PT ;  /* 0x0000000508007c0c */ /* 0x000fda000bf06270 */
[----:B------:R-:W-:Y:S05]  /*03d0*/  @P0 BRA `(.L_x_7) ;  /* 0x0000000000480947 */ /* 0x000fea0003800000 */
[----:B------:R-:W2:Y:S01]  /*03e0*/  LDG.E R11, desc[UR8][R6.64+0x4] ;  /* 0x00000408060b7981 */ /* 0x000ea2000c1e1900 */
[----:B------:R-:W-:Y:S01]  /*03f0*/  BSSY.RECONVERGENT B1, `(.L_x_8) ;  /* 0x000000c000017945 */ /* 0x000fe20003800200 */
[----:B--2---:R-:W-:-:S13]  /*0400*/  LOP3.LUT P0, RZ, R11, UR4, RZ, 0xc0, !PT ;  /* 0x000000040bff7c12 */ /* 0x004fda000f80c0ff */
[----:B------:R-:W-:Y:S05]  /*0410*/  @!P0 BRA `(.L_x_9) ;  /* 0x0000000000148947 */ /* 0x000fea0003800000 */
[----:B------:R-:W2:Y:S02]  /*0420*/  LDG.E R8, desc[UR8][R4.64+-0x4] ;  /* 0xfffffc0804087981 */ /* 0x000ea4000c1e1900 */
[C---:B--2---:R-:W-:Y:S01]  /*0430*/  IADD3 R13, PT, PT, R3.reuse, R8, RZ ;  /* 0x00000008030d7210 */ /* 0x044fe20007ffe0ff */
[----:B0-----:R-:W-:-:S05]  /*0440*/  VIADD R3, R3, 0x1 ;  /* 0x0000000103037836 */ /* 0x001fca0000000000 */
[----:B------:R0:W-:Y:S01]  /*0450*/  STS [UR7+0x4], R3 ;  /* 0x00000403ff007988 */ /* 0x0001e20008000807 */
[----:B------:R-:W-:Y:S05]  /*0460*/  BRA `(.L_x_10) ;  /* 0x0000000000107947 */ /* 0x000fea0003800000 */
.L_x_9:
[----:B------:R-:W-:Y:S01]  /*0470*/  IADD3 R8, PT, PT, R2, 0x1, RZ ;  /* 0x0000000102087810 */ /* 0x000fe20007ffe0ff */
[----:B------:R-:W-:-:S03]  /*0480*/  IMAD.MOV.U32 R13, RZ, RZ, R2 ;  /* 0x000000ffff0d7224 */ /* 0x000fc600078e0002 */
[----:B------:R-:W-:Y:S01]  /*0490*/  MOV R2, R8 ;  /* 0x0000000800027202 */ /* 0x000fe20000000f00 */
[----:B------:R1:W-:Y:S06]  /*04a0*/  STS [UR7], R8 ;  /* 0x00000008ff007988 */ /* 0x0003ec0008000807 */
.L_x_10:
[----:B------:R-:W-:Y:S05]  /*04b0*/  BSYNC.RECONVERGENT B1 ;  /* 0x0000000000017941 */ /* 0x000fea0003800200 */
.L_x_8:
[----:B------:R-:W-:-:S13]  /*04c0*/  ISETP.GE.AND P0, PT, R13, UR5, PT ;  /* 0x000000050d007c0c */ /* 0x000fda000bf06270 */
[----:B-1----:R-:W1:Y:S02]  /*04d0*/  @!P0 LDC.64 R8, c[0x0][0x388] ;  /* 0x0000e200ff088b82 */ /* 0x002e640000000a00 */
[----:B-1----:R-:W-:-:S05]  /*04e0*/  @!P0 IMAD.WIDE R8, R13, 0x4, R8 ;  /* 0x000000040d088825 */ /* 0x002fca00078e0208 */
[----:B------:R1:W-:Y:S02]  /*04f0*/  @!P0 STG.E desc[UR8][R8.64], R11 ;  /* 0x0000000b08008986 */ /* 0x0003e4000c101908 */
.L_x_7:
[----:B------:R-:W-:Y:S05]  /*0500*/  BSYNC.RECONVERGENT B0 ;  /* 0x0000000000007941 */ /* 0x000fea0003800200 */
.L_x_6:
        /* <DEDUP_REMOVED lines=13> */
.L_x_14:
[----:B------:R-:W-:Y:S01]  /*05e0*/  IADD3 R8, PT, PT, R2, 0x1, RZ ;  /* 0x0000000102087810 */ /* 0x000fe20007ffe0ff */
[----:B------:R-:W-:-:S03]  /*05f0*/  IMAD.MOV.U32 R13, RZ, RZ, R2 ;  /* 0x000000ffff0d7224 */ /* 0x000fc600078e0002 */
[----:B------:R-:W-:Y:S01]  /*0600*/  MOV R2, R8 ;  /* 0x0000000800027202 */ /* 0x000fe20000000f00 */
[----:B------:R1:W-:Y:S06]  /*0610*/  STS [UR7], R8 ;  /* 0x00000008ff007988 */ /* 0x0003ec0008000807 */
.L_x_15:
[----:B------:R-:W-:Y:S05]  /*0620*/  BSYNC.RECONVERGENT B1 ;  /* 0x0000000000017941 */ /* 0x000fea0003800200 */
.L_x_13:
[----:B------:R-:W-:-:S13]  /*0630*/  ISETP.GE.AND P0, PT, R13, UR5, PT ;  /* 0x000000050d007c0c */ /* 0x000fda000bf06270 */
[----:B-1----:R-:W1:Y:S02]  /*0640*/  @!P0 LDC.64 R8, c[0x0][0x388] ;  /* 0x0000e200ff088b82 */ /* 0x002e640000000a00 */
[----:B-1----:R-:W-:-:S05]  /*0650*/  @!P0 IMAD.WIDE R8, R13, 0x4, R8 ;  /* 0x000000040d088825 */ /* 0x002fca00078e0208 */
[----:B------:R1:W-:Y:S02]  /*0660*/  @!P0 STG.E desc[UR8][R8.64], R11 ;  /* 0x0000000b08008986 */ /* 0x0003e4000c101908 */
.L_x_12:
[----:B------:R-:W-:Y:S05]  /*0670*/  BSYNC.RECONVERGENT B0 ;  /* 0x0000000000007941 */ /* 0x000fea0003800200 */
.L_x_11:
[----:B------:R-:W-:-:S05]  /*0680*/  VIADD R0, R0, 0x3 ;  /* 0x0000000300007836 */ /* 0x000fca0000000000 */
[----:B------:R-:W-:-:S13]  /*0690*/  ISETP.GE.AND P0, PT, R0, UR5, PT ;  /* 0x0000000500007c0c */ /* 0x000fda000bf06270 */
[----:B------:R-:W-:Y:S05]  /*06a0*/  @P0 EXIT ;  /* 0x000000000000094d */ /* 0x000fea0003800000 */
[----:B------:R-:W2:Y:S01]  /*06b0*/  LDG.E R7, desc[UR8][R6.64+0xc] ;  /* 0x00000c0806077981 */ /* 0x000ea2000c1e1900 */
[----:B------:R-:W-:Y:S01]  /*06c0*/  BSSY.RECONVERGENT B0, `(.L_x_16) ;  /* 0x000000a000007945 */ /* 0x000fe20003800200 */
[----:B--2---:R-:W-:-:S13]  /*06d0*/  LOP3.LUT P0, RZ, R7, UR4, RZ, 0xc0, !PT ;  /* 0x0000000407ff7c12 */ /* 0x004fda000f80c0ff */
[----:B------:R-:W-:Y:S05]  /*06e0*/  @!P0 BRA `(.L_x_17) ;  /* 0x0000000000148947 */ /* 0x000fea0003800000 */
[----:B------:R-:W2:Y:S01]  /*06f0*/  LDG.E R2, desc[UR8][R4.64+-0x4] ;  /* 0xfffffc0804027981 */ /* 0x000ea2000c1e1900 */
[----:B------:R-:W-:-:S05]  /*0700*/  IADD3 R0, PT, PT, R3, 0x1, RZ ;  /* 0x0000000103007810 */ /* 0x000fca0007ffe0ff */
[----:B------:R3:W-:Y:S01]  /*0710*/  STS [UR7+0x4], R0 ;  /* 0x00000400ff007988 */ /* 0x0007e20008000807 */
[----:B--2---:R-:W-:Y:S01]  /*0720*/  IMAD.IADD R2, R2, 0x1, R3 ;  /* 0x0000000102027824 */ /* 0x004fe200078e0203 */
[----:B---3--:R-:W-:Y:S06]  /*0730*/  BRA `(.L_x_18) ;  /* 0x0000000000087947 */ /* 0x008fec0003800000 */
.L_x_17:
[----:B------:R-:W-:-:S05]  /*0740*/  IADD3 R0, PT, PT, R2, 0x1, RZ ;  /* 0x0000000102007810 */ /* 0x000fca0007ffe0ff */
[----:B------:R2:W-:Y:S02]  /*0750*/  STS [UR7], R0 ;  /* 0x00000000ff007988 */ /* 0x0005e40008000807 */
.L_x_18:
[----:B------:R-:W-:Y:S05]  /*0760*/  BSYNC.RECONVERGENT B0 ;  /* 0x0000000000007941 */ /* 0x000fea0003800200 */
.L_x_16:
[----:B------:R-:W-:-:S13]  /*0770*/  ISETP.GE.AND P0, PT, R2, UR5, PT ;  /* 0x0000000502007c0c */ /* 0x000fda000bf06270 */
[----:B------:R-:W-:Y:S05]  /*0780*/  @P0 EXIT ;  /* 0x000000000000094d */ /* 0x000fea0003800000 */
[----:B------:R-:W0:Y:S02]  /*0790*/  LDC.64 R4, c[0x0][0x388] ;  /* 0x0000e200ff047b82 */ /* 0x000e240000000a00 */
[----:B0-----:R-:W-:-:S05]  /*07a0*/  IMAD.WIDE R2, R2, 0x4, R4 ;  /* 0x0000000402027825 */ /* 0x001fca00078e0204 */
[----:B------:R-:W-:Y:S01]  /*07b0*/  STG.E desc[UR8][R2.64], R7 ;  /* 0x0000000702007986 */ /* 0x000fe2000c101908 */
[----:B------:R-:W-:Y:S05]  /*07c0*/  EXIT ;  /* 0x000000000000794d */ /* 0x000fea0003800000 */
.L_x_19:
[----:B------:R-:W-:-:S00]  /*07d0*/  BRA `(.L_x_19) ;  /* 0xfffffffc00fc7947 */ /* 0x000fc0000383ffff */
[----:B------:R-:W-:-:S00]  /*07e0*/  NOP ;  /* 0x0000000000007918 */ /* 0x000fc00000000000 */
        /* <DEDUP_REMOVED lines=9> */
.L_x_32:


//--------------------- .text._Z16computePrefixSumPiS_i --------------------------
	.section	.text._Z16computePrefixSumPiS_i,"ax",@progbits
	.align	128
        .global         _Z16computePrefixSumPiS_i
        .type           _Z16computePrefixSumPiS_i,@function
        .size           _Z16computePrefixSumPiS_i,(.L_x_33 - _Z16computePrefixSumPiS_i)
        .other          _Z16computePrefixSumPiS_i,@"STO_CUDA_ENTRY STV_DEFAULT"
_Z16computePrefixSumPiS_i:
.text._Z16computePrefixSumPiS_i:
[----:B------:R-:W-:Y:S01]  /*0000*/  LDC R1, c[0x0][0x37c] ;  /* 0x0000df00ff017b82 */ /* 0x000fe20000000800 */
[----:B------:R-:W0:Y:S07]  /*0010*/  S2R R4, SR_TID.X ;  /* 0x0000000000047919 */ /* 0x000e2e0000002100 */
[----:B------:R-:W0:Y:S01]  /*0020*/  S2UR UR4, SR_CTAID.X ;  /* 0x00000000000479c3 */ /* 0x000e220000002500 */
[----:B------:R-:W1:Y:S01]  /*0030*/  LDCU UR5, c[0x0][0x390] ;  /* 0x00007200ff0577ac */ /* 0x000e620008000800 */
[----:B------:R-:W2:Y:S06]  /*0040*/  LDCU.64 UR6, c[0x0][0x358] ;  /* 0x00006b00ff0677ac */ /* 0x000eac0008000a00 */
[----:B------:R-:W0:Y:S02]  /*0050*/  LDC R7, c[0x0][0x360] ;  /* 0x0000d800ff077b82 */ /* 0x000e240000000800 */
[----:B0-----:R-:W-:-:S05]  /*0060*/  IMAD R5, R7, UR4, R4 ;  /* 0x0000000407057c24 */ /* 0x001fca000f8e0204 */
[----:B-1----:R-:W-:-:S13]  /*0070*/  ISETP.GE.AND P0, PT, R5, UR5, PT ;  /* 0x0000000505007c0c */ /* 0x002fda000bf06270 */
[----:B------:R-:W0:Y:S02]  /*0080*/  @!P0 LDC.64 R2, c[0x0][0x380] ;  /* 0x0000e000ff028b82 */ /* 0x000e240000000a00 */
[----:B0-----:R-:W-:-:S06]  /*0090*/  @!P0 IMAD.WIDE R2, R5, 0x4, R2 ;  /* 0x0000000405028825 */ /* 0x001fcc00078e0202 */
[----:B--2---:R-:W2:Y:S01]  /*00a0*/  @!P0 LDG.E R3, desc[UR6][R2.64] ;  /* 0x0000000602038981 */ /* 0x004ea2000c1e1900 */
[----:B------:R-:W0:Y:S01]  /*00b0*/  S2UR UR5, SR_CgaCtaId ;  /* 0x00000000000579c3 */ /* 0x000e220000008800 */
[----:B------:R-:W-:Y:S01]  /*00c0*/  UMOV UR4, 0x400 ;  /* 0x0000040000047882 */ /* 0x000fe20000000000 */
[----:B------:R-:W-:Y:S01]  /*00d0*/  ISETP.GE.U32.AND P1, PT, R7, 0x2, PT ;  /* 0x000000020700780c */ /* 0x000fe20003f26070 */
[----:B0-----:R-:W-:-:S06]  /*00e0*/  ULEA UR4, UR5, UR4, 0x18 ;  /* 0x0000000405047291 */ /* 0x001fcc000f8ec0ff */
[----:B------:R-:W-:-:S05]  /*00f0*/  LEA R0, R4, UR4, 0x2 ;  /* 0x0000000404007c11 */ /* 0x000fca000f8e10ff */
[----:B--2---:R0:W-:Y:S04]  /*0100*/  @!P0 STS [R0], R3 ;  /* 0x0000000300008388 */ /* 0x0041e80000000800 */
[----:B------:R0:W-:Y:S01]  /*0110*/  @P0 STS [R0], RZ ;  /* 0x000000ff00000388 */ /* 0x0001e20000000800 */
[----:B------:R-:W-:Y:S06]  /*0120*/  BAR.SYNC.DEFER_BLOCKING 0x0 ;  /* 0x0000000000007b1d */ /* 0x000fec0000010000 */
[----:B------:R-:W-:Y:S05]  /*0130*/  @!P1 BRA `(.L_x_20) ;  /* 0x0000000000309947 */ /* 0x000fea0003800000 */
[----:B------:R-:W-:-:S05]  /*0140*/  UMOV UR5, 0x1 ;  /* 0x0000000100057882 */ /* 0x000fca0000000000 */
.L_x_21:
[----:B------:R-:W-:-:S13]  /*0150*/  ISETP.GE.U32.AND P0, PT, R4, UR5, PT ;  /* 0x0000000504007c0c */ /* 0x000fda000bf06070 */
[----:B------:R-:W-:Y:S01]  /*0160*/  @P0 VIADD R2, R4, -UR5 ;  /* 0x8000000504020c36 */ /* 0x000fe20008000000 */
[----:B0-----:R-:W-:Y:S01]  /*0170*/  @P0 LDS R3, [R0] ;  /* 0x0000000000030984 */ /* 0x001fe20000000800 */
[----:B------:R-:W-:-:S03]  /*0180*/  USHF.L.U32 UR5, UR5, 0x1, URZ ;  /* 0x0000000105057899 */ /* 0x000fc600080006ff */
[----:B------:R-:W-:-:S06]  /*0190*/  @P0 LEA R2, R2, UR4, 0x2 ;  /* 0x0000000402020c11 */ /* 0x000fcc000f8e10ff */
[----:B------:R-:W0:Y:S02]  /*01a0*/  @P0 LDS R2, [R2] ;  /* 0x0000000002020984 */ /* 0x000e240000000800 */
[----:B0-----:R-:W-:-:S05]  /*01b0*/  @P0 IMAD.IADD R3, R2, 0x1, R3 ;  /* 0x0000000102030824 */ /* 0x001fca00078e0203 */
[----:B------:R1:W-:Y:S01]  /*01c0*/  @P0 STS [R0], R3 ;  /* 0x0000000300000388 */ /* 0x0003e20000000800 */
[----:B------:R-:W-:Y:S01]  /*01d0*/  BAR.SYNC.DEFER_BLOCKING 0x0 ;  /* 0x0000000000007b1d */ /* 0x000fe20000010000 */
[----:B------:R-:W-:-:S13]  /*01e0*/  ISETP.LE.U32.AND P0, PT, R7, UR5, PT ;  /* 0x0000000507007c0c */ /* 0x000fda000bf03070 */
[----:B-1----:R-:W-:Y:S05]  /*01f0*/  @!P0 BRA `(.L_x_21) ;  /* 0xfffffffc00d48947 */ /* 0x002fea000383ffff */
.L_x_20:
[----:B------:R-:W1:Y:S02]  /*0200*/  LDCU UR4, c[0x0][0x390] ;  /* 0x00007200ff0477ac */ /* 0x000e640008000800 */
[----:B-1----:R-:W-:-:S13]  /*0210*/  ISETP.GE.AND P0, PT, R5, UR4, PT ;  /* 0x0000000405007c0c */ /* 0x002fda000bf06270 */
[----:B------:R-:W-:Y:S05]  /*0220*/  @P0 EXIT ;  /* 0x000000000000094d */ /* 0x000fea0003800000 */
[----:B------:R-:W1:Y:S01]  /*0230*/  LDS R7, [R0] ;  /* 0x0000000000077984 */ /* 0x000e620000000800 */
[----:B0-----:R-:W0:Y:S02]  /*0240*/  LDC.64 R2, c[0x0][0x388] ;  /* 0x0000e200ff027b82 */ /* 0x001e240000000a00 */
[----:B0-----:R-:W-:-:S05]  /*0250*/  IMAD.WIDE R2, R5, 0x4, R2 ;  /* 0x0000000405027825 */ /* 0x001fca00078e0202 */
[----:B-1----:R-:W-:Y:S01]  /*0260*/  STG.E desc[UR6][R2.64], R7 ;  /* 0x0000000702007986 */ /* 0x002fe2000c101906 */
[----:B------:R-:W-:Y:S05]  /*0270*/  EXIT ;  /* 0x000000000000794d */ /* 0x000fea0003800000 */
.L_x_22:
        /* <DEDUP_REMOVED lines=16> */
.L_x_33:


//--------------------- .text._Z16computeHistogramPiS_iii --------------------------
	.section	.text._Z16computeHistogramPiS_iii,"ax",@progbits
	.align	128
        .global         _Z16computeHistogramPiS_iii
        .type           _Z16computeHistogramPiS_iii,@function
        .size           _Z16computeHistogramPiS_iii,(.L_x_34 - _Z16computeHistogramPiS_iii)
        .other          _Z16computeHistogramPiS_iii,@"STO_CUDA_ENTRY STV_DEFAULT"
_Z16computeHistogramPiS_iii:
.text._Z16computeHistogramPiS_iii:
[----:B------:R-:W-:Y:S01]  /*0000*/  LDC R1, c[0x0][0x37c] ;  /* 0x0000df00ff017b82 */ /* 0x000fe20000000800 */
[----:B------:R-:W0:Y:S01]  /*0010*/  S2R R0, SR_TID.X ;  /* 0x0000000000007919 */ /* 0x000e220000002100 */
[----:B------:R-:W1:Y:S06]  /*0020*/  LDCU UR4, c[0x0][0x360] ;  /* 0x00006c00ff0477ac */ /* 0x000e6c0008000800 */
[----:B------:R-:W2:Y:S01]  /*0030*/  S2UR UR5, SR_CgaCtaId ;  /* 0x00000000000579c3 */ /* 0x000ea20000008800 */
[----:B------:R-:W-:Y:S01]  /*0040*/  BSSY.RECONVERGENT B0, `(.L_x_23) ;  /* 0x000001c000007945 */ /* 0x000fe20003800200 */
[----:B------:R-:W1:Y:S01]  /*0050*/  S2R R5, SR_CTAID.X ;  /* 0x0000000000057919 */ /* 0x000e620000002500 */
[----:B------:R-:W3:Y:S01]  /*0060*/  LDCU UR8, c[0x0][0x394] ;  /* 0x00007280ff0877ac */ /* 0x000ee20008000800 */
[----:B------:R-:W4:Y:S04]  /*0070*/  LDCU.64 UR6, c[0x0][0x358] ;  /* 0x00006b00ff0677ac */ /* 0x000f280008000a00 */
[----:B------:R-:W5:Y:S01]  /*0080*/  LDC.64 R2, c[0x0][0x380] ;  /* 0x0000e000ff027b82 */ /* 0x000f620000000a00 */
[----:B0-----:R-:W-:Y:S01]  /*0090*/  ISETP.GT.U32.AND P0, PT, R0, 0x1, PT ;  /* 0x000000010000780c */ /* 0x001fe20003f04070 */
[----:B-1----:R-:W-:Y:S01]  /*00a0*/  IMAD R4, R5, UR4, R0 ;  /* 0x0000000405047c24 */ /* 0x002fe2000f8e0200 */
[----:B------:R-:W-:-:S02]  /*00b0*/  UMOV UR4, 0x400 ;  /* 0x0000040000047882 */ /* 0x000fc40000000000 */
[----:B--2---:R-:W-:Y:S01]  /*00c0*/  ULEA UR4, UR5, UR4, 0x18 ;  /* 0x0000000405047291 */ /* 0x004fe2000f8ec0ff */
[----:B------:R-:W-:-:S04]  /*00d0*/  IMAD.SHL.U32 R7, R4, 0x4, RZ ;  /* 0x0000000404077824 */ /* 0x000fc800078e00ff */
[C---:B------:R-:W-:Y:S01]  /*00e0*/  VIADD R4, R7.reuse, 0x1 ;  /* 0x0000000107047836 */ /* 0x040fe20000000000 */
[C---:B---3--:R-:W-:Y:S01]  /*00f0*/  ISETP.GE.AND P1, PT, R7.reuse, UR8, PT ;  /* 0x0000000807007c0c */ /* 0x048fe2000bf26270 */
[C---:B------:R-:W-:Y:S02]  /*0100*/  VIADD R6, R7.reuse, 0x2 ;  /* 0x0000000207067836 */ /* 0x040fe40000000000 */
[C---:B------:R-:W-:Y:S01]  /*0110*/  VIADD R8, R7.reuse, 0x3 ;  /* 0x0000000307087836 */ /* 0x040fe20000000000 */
[----:B------:R-:W-:Y:S01]  /*0120*/  ISETP.GE.AND P2, PT, R4, UR8, PT ;  /* 0x0000000804007c0c */ /* 0x000fe2000bf46270 */
[----:B-----5:R-:W-:Y:S01]  /*0130*/  IMAD.WIDE R2, R7, 0x4, R2 ;  /* 0x0000000407027825 */ /* 0x020fe200078e0202 */
[----:B------:R-:W-:Y:S02]  /*0140*/  LEA R4, R0, UR4, 0x2 ;  /* 0x0000000400047c11 */ /* 0x000fe4000f8e10ff */
[----:B------:R-:W-:Y:S02]  /*0150*/  ISETP.GE.AND P3, PT, R6, UR8, PT ;  /* 0x0000000806007c0c */ /* 0x000fe4000bf66270 */
[----:B------:R-:W-:Y:S01]  /*0160*/  ISETP.GE.AND P4, PT, R8, UR8, PT ;  /* 0x0000000808007c0c */ /* 0x000fe2000bf86270 */
[----:B------:R0:W-:Y:S01]  /*0170*/  @!P0 STS [R4], RZ ;  /* 0x000000ff04008388 */ /* 0x0001e20000000800 */
[----:B------:R-:W-:Y:S06]  /*0180*/  BAR.SYNC.DEFER_BLOCKING 0x0 ;  /* 0x0000000000007b1d */ /* 0x000fec0000010000 */
[----:B----4-:R-:W-:Y:S05]  /*0190*/  @P1 BRA `(.L_x_24) ;  /* 0x0000000000181947 */ /* 0x010fea0003800000 */
[----:B------:R-:W2:Y:S01]  /*01a0*/  LDG.E R6, desc[UR6][R2.64] ;  /* 0x0000000602067981 */ /* 0x000ea2000c1e1900 */
[----:B------:R-:W2:Y:S02]  /*01b0*/  LDCU UR5, c[0x0][0x390] ;  /* 0x00007200ff0577ac */ /* 0x000ea40008000800 */
[----:B--2---:R-:W-:-:S05]  /*01c0*/  SHF.R.U32.HI R6, RZ, UR5, R6 ;  /* 0x00000005ff067c19 */ /* 0x004fca0008011606 */
[----:B------:R-:W-:-:S05]  /*01d0*/  IMAD.SHL.U32 R6, R6, 0x4, RZ ;  /* 0x0000000406067824 */ /* 0x000fca00078e00ff */
[----:B------:R-:W-:-:S05]  /*01e0*/  LOP3.LUT R6, R6, 0x4, RZ, 0xc0, !PT ;  /* 0x0000000406067812 */ /* 0x000fca00078ec0ff */
[----:B------:R1:W-:Y:S02]  /*01f0*/  ATOMS.POPC.INC.32 RZ, [R6+UR4] ;  /* 0x0000000006ff7f8c */ /* 0x0003e4000d800004 */
.L_x_24:
[----:B------:R-:W-:Y:S05]  /*0200*/  BSYNC.RECONVERGENT B0 ;  /* 0x0000000000007941 */ /* 0x000fea0003800200 */
.L_x_23:
[----:B------:R-:W-:Y:S04]  /*0210*/  BSSY.RECONVERGENT B0, `(.L_x_25) ;  /* 0x0000008000007945 */ /* 0x000fe80003800200 */
[----:B------:R-:W-:Y:S05]  /*0220*/  @P2 BRA `(.L_x_26) ;  /* 0x0000000000182947 */ /* 0x000fea0003800000 */
[----:B-1----:R-:W2:Y:S01]  /*0230*/  LDG.E R6, desc[UR6][R2.64+0x4] ;  /* 0x0000040602067981 */ /* 0x002ea2000c1e1900 */
[----:B------:R-:W2:Y:S02]  /*0240*/  LDCU UR5, c[0x0][0x390] ;  /* 0x00007200ff0577ac */ /* 0x000ea40008000800 */
[----:B--2---:R-:W-:-:S05]  /*0250*/  SHF.R.U32.HI R6, RZ, UR5, R6 ;  /* 0x00000005ff067c19 */ /* 0x004fca0008011606 */
[----:B------:R-:W-:-:S05]  /*0260*/  IMAD.SHL.U32 R6, R6, 0x4, RZ ;  /* 0x0000000406067824 */ /* 0x000fca00078e00ff */
[----:B------:R-:W-:-:S05]  /*0270*/  LOP3.LUT R6, R6, 0x4, RZ, 0xc0, !PT ;  /* 0x0000000406067812 */ /* 0x000fca00078ec0ff */
[----:B------:R2:W-:Y:S02]  /*0280*/  ATOMS.POPC.INC.32 RZ, [R6+UR4] ;  /* 0x0000000006ff7f8c */ /* 0x0005e4000d800004 */
.L_x_26:
[----:B------:R-:W-:Y:S05]  /*0290*/  BSYNC.RECONVERGENT B0 ;  /* 0x0000000000007941 */ /* 0x000fea0003800200 */
.L_x_25:
[----:B------:R-:W-:Y:S04]  /*02a0*/  BSSY.RECONVERGENT B0, `(.L_x_27) ;  /* 0x0000008000007945 */ /* 0x000fe80003800200 */
[----:B------:R-:W-:Y:S05]  /*02b0*/  @P3 BRA `(.L_x_28) ;  /* 0x0000000000183947 */ /* 0x000fea0003800000 */
[----:B-12---:R-:W2:Y:S01]  /*02c0*/  LDG.E R6, desc[UR6][R2.64+0x8] ;  /* 0x0000080602067981 */ /* 0x006ea2000c1e1900 */
[----:B------:R-:W2:Y:S02]  /*02d0*/  LDCU UR5, c[0x0][0x390] ;  /* 0x00007200ff0577ac */ /* 0x000ea40008000800 */
[----:B--2---:R-:W-:-:S05]  /*02e0*/  SHF.R.U32.HI R6, RZ, UR5, R6 ;  /* 0x00000005ff067c19 */ /* 0x004fca0008011606 */
[----:B------:R-:W-:-:S05]  /*02f0*/  IMAD.SHL.U32 R6, R6, 0x4, RZ ;  /* 0x0000000406067824 */ /* 0x000fca00078e00ff */
[----:B------:R-:W-:-:S05]  /*0300*/  LOP3.LUT R6, R6, 0x4, RZ, 0xc0, !PT ;  /* 0x0000000406067812 */ /* 0x000fca00078ec0ff */
[----:B------:R3:W-:Y:S02]  /*0310*/  ATOMS.POPC.INC.32 RZ, [R6+UR4] ;  /* 0x0000000006ff7f8c */ /* 0x0007e4000d800004 */
.L_x_28:
[----:B------:R-:W-:Y:S05]  /*0320*/  BSYNC.RECONVERGENT B0 ;  /* 0x0000000000007941 */ /* 0x000fea0003800200 */
.L_x_27:
[----:B------:R-:W-:Y:S04]  /*0330*/  BSSY.RECONVERGENT B0, `(.L_x_29) ;  /* 0x0000008000007945 */ /* 0x000fe80003800200 */
[----:B------:R-:W-:Y:S05]  /*0340*/  @P4 BRA `(.L_x_30) ;  /* 0x0000000000184947 */ /* 0x000fea0003800000 */
[----:B------:R-:W1:Y:S01]  /*0350*/  LDG.E R2, desc[UR6][R2.64+0xc] ;  /* 0x00000c0602027981 */ /* 0x000e62000c1e1900 */
[----:B------:R-:W1:Y:S02]  /*0360*/  LDCU UR5, c[0x0][0x390] ;  /* 0x00007200ff0577ac */ /* 0x000e640008000800 */
[----:B-123--:R-:W-:-:S05]  /*0370*/  SHF.R.U32.HI R6, RZ, UR5, R2 ;  /* 0x00000005ff067c19 */ /* 0x00efca0008011602 */
[----:B------:R-:W-:-:S05]  /*0380*/  IMAD.SHL.U32 R6, R6, 0x4, RZ ;  /* 0x0000000406067824 */ /* 0x000fca00078e00ff */
[----:B------:R-:W-:-:S05]  /*0390*/  LOP3.LUT R6, R6, 0x4, RZ, 0xc0, !PT ;  /* 0x0000000406067812 */ /* 0x000fca00078ec0ff */
[----:B------:R4:W-:Y:S02]  /*03a0*/  ATOMS.POPC.INC.32 RZ, [R6+UR4] ;  /* 0x0000000006ff7f8c */ /* 0x0009e4000d800004 */
.L_x_30:
[----:B------:R-:W-:Y:S05]  /*03b0*/  BSYNC.RECONVERGENT B0 ;  /* 0x0000000000007941 */ /* 0x000fea0003800200 */
.L_x_29:
[----:B------:R-:W-:Y:S06]  /*03c0*/  BAR.SYNC.DEFER_BLOCKING 0x0 ;  /* 0x0000000000007b1d */ /* 0x000fec0000010000 */
[----:B------:R-:W-:Y:S05]  /*03d0*/  @P0 EXIT ;  /* 0x000000000000094d */ /* 0x000fea0003800000 */
[----:B------:R-:W5:Y:S01]  /*03e0*/  LDS R7, [R4] ;  /* 0x0000000004077984 */ /* 0x000f620000000800 */
[----:B------:R-:W0:Y:S01]  /*03f0*/  LDC.64 R2, c[0x0][0x388] ;  /* 0x0000e200ff027b82 */ /* 0x000e220000000a00 */
[----:B------:R-:W-:-:S04]  /*0400*/  IMAD R5, R5, 0x2, R0 ;  /* 0x0000000205057824 */ /* 0x000fc800078e0200 */
[----:B0-----:R-:W-:-:S05]  /*0410*/  IMAD.WIDE.U32 R2, R5, 0x4, R2 ;  /* 0x0000000405027825 */ /* 0x001fca00078e0002 */
[----:B-----5:R-:W-:Y:S01]  /*0420*/  STG.E desc[UR6][R2.64], R7 ;  /* 0x0000000702007986 */ /* 0x020fe2000c101906 */
[----:B------:R-:W-:Y:S05]  /*0430*/  EXIT ;  /* 0x000000000000794d */ /* 0x000fea0003800000 */
.L_x_31:
        /* <DEDUP_REMOVED lines=12> */
.L_x_34:


//--------------------- .nv.shared._Z15scatterElementsPiS_S_iii --------------------------
	.section	.nv.shared._Z15scatterElementsPiS_S_iii,"aw",@nobits
	.sectionflags	@""
	.align	16
.nv.shared._Z15scatterElementsPiS_S_iii:
	.zero		1040


//--------------------- .nv.shared.reserved.0     --------------------------
	.section	.nv.shared.reserved.0,"aw",@nobits
	.weak		__nv_reservedSMEM_offset_0_alias
	.size		__nv_reservedSMEM_offset_0_alias, 0, 64
	.other		__nv_reservedSMEM_offset_0_alias,@"STO_CUDA_RESERVED_SHARED STV_DEFAULT"
__nv_reservedSMEM_offset_0_alias:
	.zero		0
	.zero		64


//--------------------- .nv.shared._Z16computePrefixSumPiS_i --------------------------
	.section	.nv.shared._Z16computePrefixSumPiS_i,"aw",@nobits
	.sectionflags	@""
	.align	16
	.zero		1024


//--------------------- .nv.shared._Z16computeHistogramPiS_iii --------------------------
	.section	.nv.shared._Z16computeHistogramPiS_iii,"aw",@nobits
	.sectionflags	@""
	.align	16
.nv.shared._Z16computeHistogramPiS_iii:
	.zero		1040


//--------------------- .nv.constant0._Z15scatterElementsPiS_S_iii --------------------------
	.section	.nv.constant0._Z15scatterElementsPiS_S_iii,"a",@progbits
	.sectionflags	@""
	.align	4
.nv.constant0._Z15scatterElementsPiS_S_iii:
	.zero		932


//--------------------- .nv.constant0._Z16computePrefixSumPiS_i --------------------------
	.section	.nv.constant0._Z16computePrefixSumPiS_i,"a",@progbits
	.sectionflags	@""
	.align	4
.nv.constant0._Z16computePrefixSumPiS_i:
	.zero		916


//--------------------- .nv.constant0._Z16computeHistogramPiS_iii --------------------------
	.section	.nv.constant0._Z16computeHistogramPiS_iii,"a",@progbits
	.sectionflags	@""
	.align	4
.nv.constant0._Z16computeHistogramPiS_iii:
	.zero		924


//--------------------- SYMBOLS --------------------------

	.type		.nv.reservedSmem.offset0,@object
	.size		.nv.reservedSmem.offset0,0x4
	.type		.nv.reservedSmem.cap,@object
	.size		.nv.reservedSmem.cap,0x4
